//
// Generated by NVIDIA NVVM Compiler
//
// Compiler Build ID: CL-36424714
// Cuda compilation tools, release 13.0, V13.0.88
// Based on NVVM 20.0.0
//

.version 9.0
.target sm_100
.address_size 64

	// .globl	_Z7softmaxPfS_

.visible .entry _Z7softmaxPfS_(
	.param .u64 .ptr .align 1 _Z7softmaxPfS__param_0,
	.param .u64 .ptr .align 1 _Z7softmaxPfS__param_1
)
.maxntid 42
{
	.reg .pred 	%p<7>;
	.reg .b32 	%r<17>;
	.reg .b32 	%f<107>;
	.reg .b64 	%rd<8>;

	ld.param.u64 	%rd1, [_Z7softmaxPfS__param_0];
	ld.param.u64 	%rd2, [_Z7softmaxPfS__param_1];
	cvta.to.global.u64 	%rd3, %rd1;
	mov.u32 	%r1, %tid.x;
	mul.lo.s32 	%r2, %r1, 7;
	mul.wide.u32 	%rd4, %r2, 4;
	add.s64 	%rd5, %rd3, %rd4;
	ld.global.nc.f32 	%f1, [%rd5];
	ld.global.nc.f32 	%f2, [%rd5+4];
	setp.gt.f32 	%p1, %f2, %f1;
	selp.f32 	%f3, %f2, %f1, %p1;
	ld.global.nc.f32 	%f4, [%rd5+8];
	setp.gt.f32 	%p2, %f4, %f3;
	selp.f32 	%f5, %f4, %f3, %p2;
	ld.global.nc.f32 	%f6, [%rd5+12];
	setp.gt.f32 	%p3, %f6, %f5;
	selp.f32 	%f7, %f6, %f5, %p3;
	ld.global.nc.f32 	%f8, [%rd5+16];
	setp.gt.f32 	%p4, %f8, %f7;
	selp.f32 	%f9, %f8, %f7, %p4;
	ld.global.nc.f32 	%f10, [%rd5+20];
	setp.gt.f32 	%p5, %f10, %f9;
	selp.f32 	%f11, %f10, %f9, %p5;
	ld.global.nc.f32 	%f12, [%rd5+24];
	setp.gt.f32 	%p6, %f12, %f11;
	selp.f32 	%f13, %f12, %f11, %p6;
	cvta.to.global.u64 	%rd6, %rd2;
	sub.f32 	%f14, %f1, %f13;
	fma.rn.f32 	%f15, %f14, 0f3BBB989D, 0f3F000000;
	cvt.sat.f32.f32 	%f16, %f15;
	mov.f32 	%f17, 0f4B400001;
	mov.f32 	%f18, 0f437C0000;
	fma.rm.f32 	%f19, %f16, %f18, %f17;
	add.f32 	%f20, %f19, 0fCB40007F;
	neg.f32 	%f21, %f20;
	fma.rn.f32 	%f22, %f14, 0f3FB8AA3B, %f21;
	fma.rn.f32 	%f23, %f14, 0f32A57060, %f22;
	mov.b32 	%r3, %f19;
	shl.b32 	%r4, %r3, 23;
	mov.b32 	%f24, %r4;
	ex2.approx.ftz.f32 	%f25, %f23;
	mul.f32 	%f26, %f25, %f24;
	add.s64 	%rd7, %rd6, %rd4;
	add.f32 	%f27, %f26, 0f00000000;
	sub.f32 	%f28, %f2, %f13;
	fma.rn.f32 	%f29, %f28, 0f3BBB989D, 0f3F000000;
	cvt.sat.f32.f32 	%f30, %f29;
	fma.rm.f32 	%f31, %f30, %f18, %f17;
	add.f32 	%f32, %f31, 0fCB40007F;
	neg.f32 	%f33, %f32;
	fma.rn.f32 	%f34, %f28, 0f3FB8AA3B, %f33;
	fma.rn.f32 	%f35, %f28, 0f32A57060, %f34;
	mov.b32 	%r5, %f31;
	shl.b32 	%r6, %r5, 23;
	mov.b32 	%f36, %r6;
	ex2.approx.ftz.f32 	%f37, %f35;
	mul.f32 	%f38, %f37, %f36;
	add.f32 	%f39, %f27, %f38;
	sub.f32 	%f40, %f4, %f13;
	fma.rn.f32 	%f41, %f40, 0f3BBB989D, 0f3F000000;
	cvt.sat.f32.f32 	%f42, %f41;
	fma.rm.f32 	%f43, %f42, %f18, %f17;
	add.f32 	%f44, %f43, 0fCB40007F;
	neg.f32 	%f45, %f44;
	fma.rn.f32 	%f46, %f40, 0f3FB8AA3B, %f45;
	fma.rn.f32 	%f47, %f40, 0f32A57060, %f46;
	mov.b32 	%r7, %f43;
	shl.b32 	%r8, %r7, 23;
	mov.b32 	%f48, %r8;
	ex2.approx.ftz.f32 	%f49, %f47;
	mul.f32 	%f50, %f49, %f48;
	add.f32 	%f51, %f39, %f50;
	sub.f32 	%f52, %f6, %f13;
	fma.rn.f32 	%f53, %f52, 0f3BBB989D, 0f3F000000;
	cvt.sat.f32.f32 	%f54, %f53;
	fma.rm.f32 	%f55, %f54, %f18, %f17;
	add.f32 	%f56, %f55, 0fCB40007F;
	neg.f32 	%f57, %f56;
	fma.rn.f32 	%f58, %f52, 0f3FB8AA3B, %f57;
	fma.rn.f32 	%f59, %f52, 0f32A57060, %f58;
	mov.b32 	%r9, %f55;
	shl.b32 	%r10, %r9, 23;
	mov.b32 	%f60, %r10;
	ex2.approx.ftz.f32 	%f61, %f59;
	mul.f32 	%f62, %f61, %f60;
	add.f32 	%f63, %f51, %f62;
	sub.f32 	%f64, %f8, %f13;
	fma.rn.f32 	%f65, %f64, 0f3BBB989D, 0f3F000000;
	cvt.sat.f32.f32 	%f66, %f65;
	fma.rm.f32 	%f67, %f66, %f18, %f17;
	add.f32 	%f68, %f67, 0fCB40007F;
	neg.f32 	%f69, %f68;
	fma.rn.f32 	%f70, %f64, 0f3FB8AA3B, %f69;
	fma.rn.f32 	%f71, %f64, 0f32A57060, %f70;
	mov.b32 	%r11, %f67;
	shl.b32 	%r12, %r11, 23;
	mov.b32 	%f72, %r12;
	ex2.approx.ftz.f32 	%f73, %f71;
	mul.f32 	%f74, %f73, %f72;
	add.f32 	%f75, %f63, %f74;
	sub.f32 	%f76, %f10, %f13;
	fma.rn.f32 	%f77, %f76, 0f3BBB989D, 0f3F000000;
	cvt.sat.f32.f32 	%f78, %f77;
	fma.rm.f32 	%f79, %f78, %f18, %f17;
	add.f32 	%f80, %f79, 0fCB40007F;
	neg.f32 	%f81, %f80;
	fma.rn.f32 	%f82, %f76, 0f3FB8AA3B, %f81;
	fma.rn.f32 	%f83, %f76, 0f32A57060, %f82;
	mov.b32 	%r13, %f79;
	shl.b32 	%r14, %r13, 23;
	mov.b32 	%f84, %r14;
	ex2.approx.ftz.f32 	%f85, %f83;
	mul.f32 	%f86, %f85, %f84;
	add.f32 	%f87, %f75, %f86;
	sub.f32 	%f88, %f12, %f13;
	fma.rn.f32 	%f89, %f88, 0f3BBB989D, 0f3F000000;
	cvt.sat.f32.f32 	%f90, %f89;
	fma.rm.f32 	%f91, %f90, %f18, %f17;
	add.f32 	%f92, %f91, 0fCB40007F;
	neg.f32 	%f93, %f92;
	fma.rn.f32 	%f94, %f88, 0f3FB8AA3B, %f93;
	fma.rn.f32 	%f95, %f88, 0f32A57060, %f94;
	mov.b32 	%r15, %f91;
	shl.b32 	%r16, %r15, 23;
	mov.b32 	%f96, %r16;
	ex2.approx.ftz.f32 	%f97, %f95;
	mul.f32 	%f98, %f97, %f96;
	add.f32 	%f99, %f87, %f98;
	div.rn.f32 	%f100, %f26, %f99;
	st.global.f32 	[%rd7], %f100;
	div.rn.f32 	%f101, %f38, %f99;
	st.global.f32 	[%rd7+4], %f101;
	div.rn.f32 	%f102, %f50, %f99;
	st.global.f32 	[%rd7+8], %f102;
	div.rn.f32 	%f103, %f62, %f99;
	st.global.f32 	[%rd7+12], %f103;
	div.rn.f32 	%f104, %f74, %f99;
	st.global.f32 	[%rd7+16], %f104;
	div.rn.f32 	%f105, %f86, %f99;
	st.global.f32 	[%rd7+20], %f105;
	div.rn.f32 	%f106, %f98, %f99;
	st.global.f32 	[%rd7+24], %f106;
	ret;

}


// ===== COMPILED SASS (sm_100) =====

	.target	sm_100

	.elftype	@"ET_EXEC"


//--------------------- .note.nv.tkinfo           --------------------------
	.section	.note.nv.tkinfo,"",@"SHT_NOTE"
	.sectionflags	@"SHF_NOTE_NV_TKINFO"
	.tkinfo
        /*0018*/ 	.word	0x00000002
        /*0030*/ 	.string	""
        /*0030*/ 	.string	"ptxas"
        /*0030*/ 	.string	"Cuda compilation tools, release 13.0, V13.0.88"
        /*0030*/ 	.string	"Build cuda_13.0.r13.0/compiler.36424714_0"
        /*0030*/ 	.string	"-arch sm_100 -m 64 "



//--------------------- .note.nv.cuinfo           --------------------------
	.section	.note.nv.cuinfo,"",@"SHT_NOTE"
	.sectionflags	@"SHF_NOTE_NV_CUINFO"
        /*0018*/ 	.short	0x0002
        /*001a*/ 	.short	0x0064
        /*001c*/ 	.short	0x0082
	.zero		2


//--------------------- .nv.info                  --------------------------
	.section	.nv.info,"",@"SHT_CUDA_INFO"
	.align	4


	//----- nvinfo : EIATTR_REGCOUNT
	.align		4
        /*0000*/ 	.byte	0x04, 0x2f
        /*0002*/ 	.short	(.L_1 - .L_0)
	.align		4
.L_0:
        /*0004*/ 	.word	index@(_Z7softmaxPfS_)
        /*0008*/ 	.word	0x00000018


	//----- nvinfo : EIATTR_FRAME_SIZE
	.align		4
.L_1:
        /*000c*/ 	.byte	0x04, 0x11
        /*000e*/ 	.short	(.L_3 - .L_2)
	.align		4
.L_2:
        /*0010*/ 	.word	index@($__internal_0_$__cuda_sm3x_div_rn_noftz_f32_slowpath)
        /*0014*/ 	.word	0x00000000


	//----- nvinfo : EIATTR_FRAME_SIZE
	.align		4
.L_3:
        /*0018*/ 	.byte	0x04, 0x11
        /*001a*/ 	.short	(.L_5 - .L_4)
	.align		4
.L_4:
        /*001c*/ 	.word	index@(_Z7softmaxPfS_)
        /*0020*/ 	.word	0x00000000


	//----- nvinfo : EIATTR_MIN_STACK_SIZE
	.align		4
.L_5:
        /*0024*/ 	.byte	0x04, 0x12
        /*0026*/ 	.short	(.L_7 - .L_6)
	.align		4
.L_6:
        /*0028*/ 	.word	index@(_Z7softmaxPfS_)
        /*002c*/ 	.word	0x00000000
.L_7:


//--------------------- .nv.compat                --------------------------
	.section	.nv.compat,"",@"SHT_CUDA_COMPAT_INFO"
	.align	4
        /*0000*/ 	.byte	0x02, 0x09, 0x00, 0x00, 0x02, 0x02, 0x01, 0x00, 0x02, 0x05, 0x05, 0x00, 0x03, 0x07, 0x01, 0x01
        /*0010*/ 	.byte	0x02, 0x03, 0x00, 0x00, 0x02, 0x06, 0x01, 0x00, 0x04, 0x0b, 0x08, 0x00, 0x01, 0x00, 0x00, 0x00
        /*0020*/ 	.byte	0x00, 0x00, 0x00, 0x00


//--------------------- .nv.info._Z7softmaxPfS_   --------------------------
	.section	.nv.info._Z7softmaxPfS_,"",@"SHT_CUDA_INFO"
	.sectionflags	@""
	.align	4


	//----- nvinfo : EIATTR_CUDA_API_VERSION
	.align		4
        /*0000*/ 	.byte	0x04, 0x37
        /*0002*/ 	.short	(.L_9 - .L_8)
.L_8:
        /*0004*/ 	.word	0x00000082


	//----- nvinfo : EIATTR_KPARAM_INFO
	.align		4
.L_9:
        /*0008*/ 	.byte	0x04, 0x17
        /*000a*/ 	.short	(.L_11 - .L_10)
.L_10:
        /*000c*/ 	.word	0x00000000
        /*0010*/ 	.short	0x0001
        /*0012*/ 	.short	0x0008
        /*0014*/ 	.byte	0x00, 0xf5, 0x21, 0x00


	//----- nvinfo : EIATTR_KPARAM_INFO
	.align		4
.L_11:
        /*0018*/ 	.byte	0x04, 0x17
        /*001a*/ 	.short	(.L_13 - .L_12)
.L_12:
        /*001c*/ 	.word	0x00000000
        /*0020*/ 	.short	0x0000
        /*0022*/ 	.short	0x0000
        /*0024*/ 	.byte	0x00, 0xf5, 0x21, 0x00


	//----- nvinfo : EIATTR_SPARSE_MMA_MASK
	.align		4
.L_13:
        /*0028*/ 	.byte	0x03, 0x50
        /*002a*/ 	.short	0x0000


	//----- nvinfo : EIATTR_MAXREG_COUNT
	.align		4
        /*002c*/ 	.byte	0x03, 0x1b
        /*002e*/ 	.short	0x00ff


	//----- nvinfo : EIATTR_MERCURY_ISA_VERSION
	.align		4
        /*0030*/ 	.byte	0x03, 0x5f
        /*0032*/ 	.short	0x0101


	//----- nvinfo : EIATTR_VRC_CTA_INIT_COUNT
	.align		4
        /*0034*/ 	.byte	0x02, 0x4a
	.zero		1
	.zero		1


	//----- nvinfo : EIATTR_EXIT_INSTR_OFFSETS
	.align		4
        /*0038*/ 	.byte	0x04, 0x1c
        /*003a*/ 	.short	(.L_15 - .L_14)


	//   ....[0]....
.L_14:
        /*003c*/ 	.word	0x00000cf0


	//----- nvinfo : EIATTR_MAX_THREADS
	.align		4
.L_15:
        /*0040*/ 	.byte	0x04, 0x05
        /*0042*/ 	.short	(.L_17 - .L_16)
.L_16:
        /*0044*/ 	.word	0x0000002a
        /*0048*/ 	.word	0x00000001
        /*004c*/ 	.word	0x00000001


	//----- nvinfo : EIATTR_CRS_STACK_SIZE
	.align		4
.L_17:
        /*0050*/ 	.byte	0x04, 0x1e
        /*0052*/ 	.short	(.L_19 - .L_18)
.L_18:
        /*0054*/ 	.word	0x00000000


	//----- nvinfo : EIATTR_CBANK_PARAM_SIZE
	.align		4
.L_19:
        /*0058*/ 	.byte	0x03, 0x19
        /*005a*/ 	.short	0x0010


	//----- nvinfo : EIATTR_PARAM_CBANK
	.align		4
        /*005c*/ 	.byte	0x04, 0x0a
        /*005e*/ 	.short	(.L_21 - .L_20)
	.align		4
.L_20:
        /*0060*/ 	.word	index@(.nv.constant0._Z7softmaxPfS_)
        /*0064*/ 	.short	0x0380
        /*0066*/ 	.short	0x0010


	//----- nvinfo : EIATTR_SW_WAR
	.align		4
.L_21:
        /*0068*/ 	.byte	0x04, 0x36
        /*006a*/ 	.short	(.L_23 - .L_22)
.L_22:
        /*006c*/ 	.word	0x00000008
.L_23:


//--------------------- .nv.callgraph             --------------------------
	.section	.nv.callgraph,"",@"SHT_CUDA_CALLGRAPH"
	.align	4
	.sectionentsize	8
	.align		4
        /*0000*/ 	.word	0x00000000
	.align		4
        /*0004*/ 	.word	0xffffffff
	.align		4
        /*0008*/ 	.word	0x00000000
	.align		4
        /*000c*/ 	.word	0xfffffffe
	.align		4
        /*0010*/ 	.word	0x00000000
	.align		4
        /*0014*/ 	.word	0xfffffffd
	.align		4
        /*0018*/ 	.word	0x00000000
	.align		4
        /*001c*/ 	.word	0xfffffffc


//--------------------- .text._Z7softmaxPfS_      --------------------------
	.section	.text._Z7softmaxPfS_,"ax",@progbits
	.align	128
        .global         _Z7softmaxPfS_
        .type           _Z7softmaxPfS_,@function
        .size           _Z7softmaxPfS_,(.L_x_26 - _Z7softmaxPfS_)
        .other          _Z7softmaxPfS_,@"STO_CUDA_ENTRY STV_DEFAULT"
_Z7softmaxPfS_:
.text._Z7softmaxPfS_:
[----:B------:R-:W-:Y:S01]  /*0000*/  LDC R1, c[0x0][0x37c] ;  /* 0x0000df00ff017b82 */ /* 0x000fe20000000800 */
[----:B------:R-:W0:Y:S07]  /*0010*/  S2R R8, SR_TID.X ;  /* 0x0000000000087919 */ /* 0x000e2e0000002100 */
[----:B------:R-:W1:Y:S01]  /*0020*/  LDC.64 R4, c[0x0][0x380] ;  /* 0x0000e000ff047b82 */ /* 0x000e620000000a00 */
[----:B------:R-:W2:Y:S01]  /*0030*/  LDCU.64 UR4, c[0x0][0x358] ;  /* 0x00006b00ff0477ac */ /* 0x000ea20008000a00 */
[----:B0-----:R-:W-:-:S04]  /*0040*/  IMAD R8, R8, 0x7, RZ ;  /* 0x0000000708087824 */ /* 0x001fc800078e02ff */
[----:B-1----:R-:W-:-:S05]  /*0050*/  IMAD.WIDE.U32 R4, R8, 0x4, R4 ;  /* 0x0000000408047825 */ /* 0x002fca00078e0004 */
[----:B--2---:R-:W2:Y:S04]  /*0060*/  LDG.E.CONSTANT R6, desc[UR4][R4.64] ;  /* 0x0000000404067981 */ /* 0x004ea8000c1e9900 */
[----:B------:R-:W2:Y:S04]  /*0070*/  LDG.E.CONSTANT R11, desc[UR4][R4.64+0x4] ;  /* 0x00000404040b7981 */ /* 0x000ea8000c1e9900 */
[----:B------:R-:W3:Y:S04]  /*0080*/  LDG.E.CONSTANT R12, desc[UR4][R4.64+0x8] ;  /* 0x00000804040c7981 */ /* 0x000ee8000c1e9900 */
[----:B------:R-:W4:Y:S04]  /*0090*/  LDG.E.CONSTANT R10, desc[UR4][R4.64+0xc] ;  /* 0x00000c04040a7981 */ /* 0x000f28000c1e9900 */
[----:B------:R-:W5:Y:S04]  /*00a0*/  LDG.E.CONSTANT R7, desc[UR4][R4.64+0x10] ;  /* 0x0000100404077981 */ /* 0x000f68000c1e9900 */
[----:B------:R-:W5:Y:S04]  /*00b0*/  LDG.E.CONSTANT R2, desc[UR4][R4.64+0x14] ;  /* 0x0000140404027981 */ /* 0x000f68000c1e9900 */
[----:B------:R0:W5:Y:S01]  /*00c0*/  LDG.E.CONSTANT R0, desc[UR4][R4.64+0x18] ;  /* 0x0000180404007981 */ /* 0x000162000c1e9900 */
[----:B------:R-:W-:Y:S01]  /*00d0*/  BSSY.RECONVERGENT B0, `(.L_x_0) ;  /* 0x0000063000007945 */ /* 0x000fe20003800200 */
[----:B0-----:R-:W-:-:S02]  /*00e0*/  MOV R4, 0x437c0000 ;  /* 0x437c000000047802 */ /* 0x001fc40000000f00 */
[----:B--2---:R-:W-:-:S04]  /*00f0*/  FSETP.GT.AND P0, PT, R11, R6, PT ;  /* 0x000000060b00720b */ /* 0x004fc80003f04000 */
[----:B------:R-:W-:-:S04]  /*0100*/  FSEL R3, R11, R6, P0 ;  /* 0x000000060b037208 */ /* 0x000fc80000000000 */
[----:B---3--:R-:W-:-:S04]  /*0110*/  FSETP.GT.AND P0, PT, R12, R3, PT ;  /* 0x000000030c00720b */ /* 0x008fc80003f04000 */
[----:B------:R-:W-:-:S04]  /*0120*/  FSEL R3, R12, R3, P0 ;  /* 0x000000030c037208 */ /* 0x000fc80000000000 */
[----:B----4-:R-:W-:-:S04]  /*0130*/  FSETP.GT.AND P0, PT, R10, R3, PT ;  /* 0x000000030a00720b */ /* 0x010fc80003f04000 */
[----:B------:R-:W-:-:S04]  /*0140*/  FSEL R14, R10, R3, P0 ;  /* 0x000000030a0e7208 */ /* 0x000fc80000000000 */
[----:B-----5:R-:W-:-:S04]  /*0150*/  FSETP.GT.AND P0, PT, R7, R14, PT ;  /* 0x0000000e0700720b */ /* 0x020fc80003f04000 */
[----:B------:R-:W-:-:S04]  /*0160*/  FSEL R3, R7, R14, P0 ;  /* 0x0000000e07037208 */ /* 0x000fc80000000000 */
[----:B------:R-:W-:-:S04]  /*0170*/  FSETP.GT.AND P0, PT, R2, R3, PT ;  /* 0x000000030200720b */ /* 0x000fc80003f04000 */
[----:B------:R-:W-:-:S04]  /*0180*/  FSEL R3, R2, R3, P0 ;  /* 0x0000000302037208 */ /* 0x000fc80000000000 */
[----:B------:R-:W-:-:S04]  /*0190*/  FSETP.GT.AND P0, PT, R0, R3, PT ;  /* 0x000000030000720b */ /* 0x000fc80003f04000 */
[----:B------:R-:W-:Y:S01]  /*01a0*/  FSEL R9, R0, R3, P0 ;  /* 0x0000000300097208 */ /* 0x000fe20000000000 */
[----:B------:R-:W-:-:S04]  /*01b0*/  HFMA2 R3, -RZ, RZ, 0.96630859375, -0.0022525787353515625 ;  /* 0x3bbb989dff037431 */ /* 0x000fc800000001ff */
[--C-:B------:R-:W-:Y:S01]  /*01c0*/  FADD R14, R6, -R9.reuse ;  /* 0x80000009060e7221 */ /* 0x100fe20000000000 */
[--C-:B------:R-:W-:Y:S01]  /*01d0*/  FADD R16, R11, -R9.reuse ;  /* 0x800000090b107221 */ /* 0x100fe20000000000 */
[--C-:B------:R-:W-:Y:S01]  /*01e0*/  FADD R12, R12, -R9.reuse ;  /* 0x800000090c0c7221 */ /* 0x100fe20000000000 */
[--C-:B------:R-:W-:Y:S01]  /*01f0*/  FADD R18, R2, -R9.reuse ;  /* 0x8000000902127221 */ /* 0x100fe20000000000 */
[----:B------:R-:W-:Y:S01]  /*0200*/  FADD R0, R0, -R9 ;  /* 0x8000000900007221 */ /* 0x000fe20000000000 */
[-C--:B------:R-:W-:Y:S01]  /*0210*/  FFMA.SAT R5, R14, R3.reuse, 0.5 ;  /* 0x3f0000000e057423 */ /* 0x080fe20000002003 */
[-C--:B------:R-:W-:Y:S01]  /*0220*/  FFMA.SAT R13, R16, R3.reuse, 0.5 ;  /* 0x3f000000100d7423 */ /* 0x080fe20000002003 */
[-C--:B------:R-:W-:Y:S01]  /*0230*/  FFMA.SAT R15, R12, R3.reuse, 0.5 ;  /* 0x3f0000000c0f7423 */ /* 0x080fe20000002003 */
[----:B------:R-:W-:Y:S01]  /*0240*/  FFMA.SAT R21, R18, R3, 0.5 ;  /* 0x3f00000012157423 */ /* 0x000fe20000002003 */
[-C--:B------:R-:W-:Y:S01]  /*0250*/  FFMA.RM R5, R5, R4.reuse, 12582913 ;  /* 0x4b40000105057423 */ /* 0x080fe20000004004 */
[----:B------:R-:W-:-:S03]  /*0260*/  FFMA.RM R6, R13, R4, 12582913 ;  /* 0x4b4000010d067423 */ /* 0x000fc60000004004 */
[----:B------:R-:W-:Y:S01]  /*0270*/  FADD R11, R5, -12583039 ;  /* 0xcb40007f050b7421 */ /* 0x000fe20000000000 */
[----:B------:R-:W-:-:S03]  /*0280*/  FADD R13, R6, -12583039 ;  /* 0xcb40007f060d7421 */ /* 0x000fc60000000000 */
[----:B------:R-:W-:Y:S01]  /*0290*/  FFMA R11, R14, 1.4426950216293334961, -R11 ;  /* 0x3fb8aa3b0e0b7823 */ /* 0x000fe2000000080b */
[----:B------:R-:W-:-:S03]  /*02a0*/  FFMA R13, R16, 1.4426950216293334961, -R13 ;  /* 0x3fb8aa3b100d7823 */ /* 0x000fc6000000080d */
[----:B------:R-:W-:Y:S01]  /*02b0*/  FFMA R11, R14, 1.925963033500011079e-08, R11 ;  /* 0x32a570600e0b7823 */ /* 0x000fe2000000000b */
[----:B------:R-:W-:Y:S01]  /*02c0*/  FADD R14, R10, -R9 ;  /* 0x800000090a0e7221 */ /* 0x000fe20000000000 */
[-C--:B------:R-:W-:Y:S01]  /*02d0*/  FFMA.RM R10, R15, R4.reuse, 12582913 ;  /* 0x4b4000010f0a7423 */ /* 0x080fe20000004004 */
[----:B------:R-:W-:Y:S01]  /*02e0*/  FFMA R13, R16, 1.925963033500011079e-08, R13 ;  /* 0x32a57060100d7823 */ /* 0x000fe2000000000d */
[----:B------:R-:W-:Y:S01]  /*02f0*/  FADD R16, R7, -R9 ;  /* 0x8000000907107221 */ /* 0x000fe20000000000 */
[-C--:B------:R-:W-:Y:S01]  /*0300*/  FFMA.SAT R17, R14, R3.reuse, 0.5 ;  /* 0x3f0000000e117423 */ /* 0x080fe20000002003 */
[----:B------:R-:W-:Y:S01]  /*0310*/  FADD R15, R10, -12583039 ;  /* 0xcb40007f0a0f7421 */ /* 0x000fe20000000000 */
[----:B------:R-:W0:Y:S01]  /*0320*/  MUFU.EX2 R11, R11 ;  /* 0x0000000b000b7308 */ /* 0x000e220000000800 */
[----:B------:R-:W-:Y:S01]  /*0330*/  FFMA.SAT R19, R16, R3, 0.5 ;  /* 0x3f00000010137423 */ /* 0x000fe20000002003 */
[-C--:B------:R-:W-:Y:S01]  /*0340*/  FFMA.RM R7, R17, R4.reuse, 12582913 ;  /* 0x4b40000111077423 */ /* 0x080fe20000004004 */
[----:B------:R-:W-:Y:S01]  /*0350*/  FFMA R15, R12, 1.4426950216293334961, -R15 ;  /* 0x3fb8aa3b0c0f7823 */ /* 0x000fe2000000080f */
[----:B------:R-:W-:-:S02]  /*0360*/  FFMA.RM R9, R21, R4, 12582913 ;  /* 0x4b40000115097423 */ /* 0x000fc40000004004 */
[----:B------:R-:W-:Y:S01]  /*0370*/  FADD R17, R7, -12583039 ;  /* 0xcb40007f07117421 */ /* 0x000fe20000000000 */
[----:B------:R-:W-:Y:S01]  /*0380*/  FFMA R15, R12, 1.925963033500011079e-08, R15 ;  /* 0x32a570600c0f7823 */ /* 0x000fe2000000000f */
[----:B------:R-:W-:Y:S01]  /*0390*/  FFMA.RM R12, R19, R4, 12582913 ;  /* 0x4b400001130c7423 */ /* 0x000fe20000004004 */
[----:B------:R-:W1:Y:S01]  /*03a0*/  MUFU.EX2 R13, R13 ;  /* 0x0000000d000d7308 */ /* 0x000e620000000800 */
[----:B------:R-:W-:Y:S01]  /*03b0*/  FFMA R17, R14, 1.4426950216293334961, -R17 ;  /* 0x3fb8aa3b0e117823 */ /* 0x000fe20000000811 */
[----:B------:R-:W-:Y:S01]  /*03c0*/  SHF.L.U32 R7, R7, 0x17, RZ ;  /* 0x0000001707077819 */ /* 0x000fe200000006ff */
[----:B------:R-:W-:Y:S02]  /*03d0*/  FADD R19, R12, -12583039 ;  /* 0xcb40007f0c137421 */ /* 0x000fe40000000000 */
[----:B------:R-:W-:Y:S01]  /*03e0*/  FFMA R14, R14, 1.925963033500011079e-08, R17 ;  /* 0x32a570600e0e7823 */ /* 0x000fe20000000011 */
[----:B------:R-:W-:Y:S01]  /*03f0*/  FFMA.SAT R17, R0, R3, 0.5 ;  /* 0x3f00000000117423 */ /* 0x000fe20000002003 */
[C---:B------:R-:W-:Y:S01]  /*0400*/  FFMA R19, R16.reuse, 1.4426950216293334961, -R19 ;  /* 0x3fb8aa3b10137823 */ /* 0x040fe20000000813 */
[----:B------:R2:W3:Y:S01]  /*0410*/  MUFU.EX2 R2, R15 ;  /* 0x0000000f00027308 */ /* 0x0004e20000000800 */
[C---:B------:R-:W-:Y:S01]  /*0420*/  FADD R3, R9.reuse, -12583039 ;  /* 0xcb40007f09037421 */ /* 0x040fe20000000000 */
[----:B------:R-:W-:Y:S01]  /*0430*/  SHF.L.U32 R9, R9, 0x17, RZ ;  /* 0x0000001709097819 */ /* 0x000fe200000006ff */
[----:B------:R-:W-:-:S02]  /*0440*/  FFMA R16, R16, 1.925963033500011079e-08, R19 ;  /* 0x32a5706010107823 */ /* 0x000fc40000000013 */
[----:B------:R-:W-:-:S03]  /*0450*/  FFMA R3, R18, 1.4426950216293334961, -R3 ;  /* 0x3fb8aa3b12037823 */ /* 0x000fc60000000803 */
[----:B------:R-:W4:Y:S01]  /*0460*/  MUFU.EX2 R14, R14 ;  /* 0x0000000e000e7308 */ /* 0x000f220000000800 */
[----:B--2---:R-:W-:Y:S01]  /*0470*/  FFMA.RM R15, R17, R4, 12582913 ;  /* 0x4b400001110f7423 */ /* 0x004fe20000004004 */
[----:B------:R-:W-:Y:S01]  /*0480*/  SHF.L.U32 R4, R5, 0x17, RZ ;  /* 0x0000001705047819 */ /* 0x000fe200000006ff */
[----:B------:R-:W-:Y:S01]  /*0490*/  FFMA R17, R18, 1.925963033500011079e-08, R3 ;  /* 0x32a5706012117823 */ /* 0x000fe20000000003 */
[----:B------:R-:W-:Y:S01]  /*04a0*/  SHF.L.U32 R18, R6, 0x17, RZ ;  /* 0x0000001706127819 */ /* 0x000fe200000006ff */
[----:B------:R-:W-:Y:S02]  /*04b0*/  FADD R19, R15, -12583039 ;  /* 0xcb40007f0f137421 */ /* 0x000fe40000000000 */
[----:B0-----:R-:W-:Y:S01]  /*04c0*/  FMUL R3, R4, R11 ;  /* 0x0000000b04037220 */ /* 0x001fe20000400000 */
[----:B------:R-:W0:Y:S01]  /*04d0*/  MUFU.EX2 R16, R16 ;  /* 0x0000001000107308 */ /* 0x000e220000000800 */
[----:B------:R-:W-:Y:S01]  /*04e0*/  FFMA R19, R0, 1.4426950216293334961, -R19 ;  /* 0x3fb8aa3b00137823 */ /* 0x000fe20000000813 */
[----:B------:R-:W-:Y:S01]  /*04f0*/  SHF.L.U32 R11, R10, 0x17, RZ ;  /* 0x000000170a0b7819 */ /* 0x000fe200000006ff */
[----:B------:R-:W-:-:S02]  /*0500*/  FADD R5, RZ, R3 ;  /* 0x00000003ff057221 */ /* 0x000fc40000000000 */
[----:B------:R-:W-:Y:S01]  /*0510*/  FFMA R19, R0, 1.925963033500011079e-08, R19 ;  /* 0x32a5706000137823 */ /* 0x000fe20000000013 */
[----:B-1----:R-:W-:Y:S01]  /*0520*/  FMUL R0, R18, R13 ;  /* 0x0000000d12007220 */ /* 0x002fe20000400000 */
[----:B---3--:R-:W-:Y:S01]  /*0530*/  FMUL R2, R11, R2 ;  /* 0x000000020b027220 */ /* 0x008fe20000400000 */
[----:B------:R-:W1:Y:S01]  /*0540*/  MUFU.EX2 R6, R17 ;  /* 0x0000001100067308 */ /* 0x000e620000000800 */
[----:B------:R-:W-:Y:S01]  /*0550*/  SHF.L.U32 R11, R12, 0x17, RZ ;  /* 0x000000170c0b7819 */ /* 0x000fe200000006ff */
[----:B------:R-:W-:Y:S01]  /*0560*/  FADD R5, R5, R0 ;  /* 0x0000000005057221 */ /* 0x000fe20000000000 */
[----:B----4-:R-:W-:-:S03]  /*0570*/  FMUL R4, R7, R14 ;  /* 0x0000000e07047220 */ /* 0x010fc60000400000 */
[----:B------:R-:W-:Y:S02]  /*0580*/  FADD R7, R5, R2 ;  /* 0x0000000205077221 */ /* 0x000fe40000000000 */
[----:B------:R-:W2:Y:S01]  /*0590*/  MUFU.EX2 R18, R19 ;  /* 0x0000001300127308 */ /* 0x000ea20000000800 */
[----:B0-----:R-:W-:Y:S01]  /*05a0*/  FMUL R5, R11, R16 ;  /* 0x000000100b057220 */ /* 0x001fe20000400000 */
[----:B------:R-:W-:Y:S01]  /*05b0*/  FADD R10, R7, R4 ;  /* 0x00000004070a7221 */ /* 0x000fe20000000000 */
[----:B------:R-:W-:Y:S01]  /*05c0*/  SHF.L.U32 R7, R15, 0x17, RZ ;  /* 0x000000170f077819 */ /* 0x000fe200000006ff */
[----:B-1----:R-:W-:Y:S02]  /*05d0*/  FMUL R6, R9, R6 ;  /* 0x0000000609067220 */ /* 0x002fe40000400000 */
[----:B------:R-:W-:-:S04]  /*05e0*/  FADD R9, R10, R5 ;  /* 0x000000050a097221 */ /* 0x000fc80000000000 */
[----:B------:R-:W-:Y:S01]  /*05f0*/  FADD R10, R9, R6 ;  /* 0x00000006090a7221 */ /* 0x000fe20000000000 */
[----:B--2---:R-:W-:-:S04]  /*0600*/  FMUL R7, R7, R18 ;  /* 0x0000001207077220 */ /* 0x004fc80000400000 */
[----:B------:R-:W-:Y:S02]  /*0610*/  FADD R9, R10, R7 ;  /* 0x000000070a097221 */ /* 0x000fe40000000000 */
[----:B------:R-:W0:Y:S02]  /*0620*/  LDC.64 R10, c[0x0][0x388] ;  /* 0x0000e200ff0a7b82 */ /* 0x000e240000000a00 */
[----:B------:R-:W1:Y:S08]  /*0630*/  MUFU.RCP R12, R9 ;  /* 0x00000009000c7308 */ /* 0x000e700000001000 */
[----:B------:R-:W2:Y:S01]  /*0640*/  FCHK P0, R3, R9 ;  /* 0x0000000903007302 */ /* 0x000ea20000000000 */
[----:B-1----:R-:W-:-:S04]  /*0650*/  FFMA R13, -R9, R12, 1 ;  /* 0x3f800000090d7423 */ /* 0x002fc8000000010c */
[----:B------:R-:W-:Y:S01]  /*0660*/  FFMA R12, R12, R13, R12 ;  /* 0x0000000d0c0c7223 */ /* 0x000fe2000000000c */
[----:B0-----:R-:W-:-:S04]  /*0670*/  IMAD.WIDE.U32 R10, R8, 0x4, R10 ;  /* 0x00000004080a7825 */ /* 0x001fc800078e000a */
[----:B------:R-:W-:-:S04]  /*0680*/  FFMA R13, R3, R12, RZ ;  /* 0x0000000c030d7223 */ /* 0x000fc800000000ff */
[----:B------:R-:W-:-:S04]  /*0690*/  FFMA R14, -R9, R13, R3 ;  /* 0x0000000d090e7223 */ /* 0x000fc80000000103 */
[----:B------:R-:W-:Y:S01]  /*06a0*/  FFMA R13, R12, R14, R13 ;  /* 0x0000000e0c0d7223 */ /* 0x000fe2000000000d */
[----:B--2---:R-:W-:Y:S06]  /*06b0*/  @!P0 BRA `(.L_x_1) ;  /* 0x0000000000108947 */ /* 0x004fec0003800000 */
[----:B------:R-:W-:Y:S02]  /*06c0*/  MOV R8, R9 ;  /* 0x0000000900087202 */ /* 0x000fe40000000f00 */
[----:B------:R-:W-:-:S07]  /*06d0*/  MOV R12, 0x6f0 ;  /* 0x000006f0000c7802 */ /* 0x000fce0000000f00 */
[----:B------:R-:W-:Y:S05]  /*06e0*/  CALL.REL.NOINC `($__internal_0_$__cuda_sm3x_div_rn_noftz_f32_slowpath) ;  /* 0x0000000400847944 */ /* 0x000fea0003c00000 */
[----:B------:R-:W-:-:S07]  /*06f0*/  MOV R13, R3 ;  /* 0x00000003000d7202 */ /* 0x000fce0000000f00 */
.L_x_1:
[----:B------:R-:W-:Y:S05]  /*0700*/  BSYNC.RECONVERGENT B0 ;  /* 0x0000000000007941 */ /* 0x000fea0003800200 */
.L_x_0:
[----:B------:R-:W0:Y:S01]  /*0710*/  MUFU.RCP R8, R9 ;  /* 0x0000000900087308 */ /* 0x000e220000001000 */
[----:B------:R1:W-:Y:S01]  /*0720*/  STG.E desc[UR4][R10.64], R13 ;  /* 0x0000000d0a007986 */ /* 0x0003e2000c101904 */
[----:B------:R-:W-:Y:S06]  /*0730*/  BSSY.RECONVERGENT B0, `(.L_x_2) ;  /* 0x000000c000007945 */ /* 0x000fec0003800200 */
[----:B------:R-:W2:Y:S01]  /*0740*/  FCHK P0, R0, R9 ;  /* 0x0000000900007302 */ /* 0x000ea20000000000 */
[----:B0-----:R-:W-:-:S04]  /*0750*/  FFMA R3, -R9, R8, 1 ;  /* 0x3f80000009037423 */ /* 0x001fc80000000108 */
[----:B------:R-:W-:-:S04]  /*0760*/  FFMA R12, R8, R3, R8 ;  /* 0x00000003080c7223 */ /* 0x000fc80000000008 */
[----:B------:R-:W-:-:S04]  /*0770*/  FFMA R3, R0, R12, RZ ;  /* 0x0000000c00037223 */ /* 0x000fc800000000ff */
[----:B------:R-:W-:-:S04]  /*0780*/  FFMA R8, -R9, R3, R0 ;  /* 0x0000000309087223 */ /* 0x000fc80000000100 */
[----:B------:R-:W-:Y:S01]  /*0790*/  FFMA R3, R12, R8, R3 ;  /* 0x000000080c037223 */ /* 0x000fe20000000003 */
[----:B-12---:R-:W-:Y:S06]  /*07a0*/  @!P0 BRA `(.L_x_3) ;  /* 0x0000000000108947 */ /* 0x006fec0003800000 */
[----:B------:R-:W-:Y:S02]  /*07b0*/  MOV R3, R0 ;  /* 0x0000000000037202 */ /* 0x000fe40000000f00 */
[----:B------:R-:W-:Y:S02]  /*07c0*/  MOV R8, R9 ;  /* 0x0000000900087202 */ /* 0x000fe40000000f00 */
[----:B------:R-:W-:-:S07]  /*07d0*/  MOV R12, 0x7f0 ;  /* 0x000007f0000c7802 */ /* 0x000fce0000000f00 */
[----:B------:R-:W-:Y:S05]  /*07e0*/  CALL.REL.NOINC `($__internal_0_$__cuda_sm3x_div_rn_noftz_f32_slowpath) ;  /* 0x0000000400447944 */ /* 0x000fea0003c00000 */
.L_x_3:
[----:B------:R-:W-:Y:S05]  /*07f0*/  BSYNC.RECONVERGENT B0 ;  /* 0x0000000000007941 */ /* 0x000fea0003800200 */
.L_x_2:
        /* <DEDUP_REMOVED lines=14> */
[----:B------:R-:W-:-:S07]  /*08e0*/  MOV R13, R3 ;  /* 0x00000003000d7202 */ /* 0x000fce0000000f00 */
.L_x_5:
[----:B------:R-:W-:Y:S05]  /*08f0*/  BSYNC.RECONVERGENT B0 ;  /* 0x0000000000007941 */ /* 0x000fea0003800200 */
.L_x_4:
        /* <DEDUP_REMOVED lines=14> */
.L_x_7:
[----:B------:R-:W-:Y:S05]  /*09e0*/  BSYNC.RECONVERGENT B0 ;  /* 0x0000000000007941 */ /* 0x000fea0003800200 */
.L_x_6:
        /* <DEDUP_REMOVED lines=15> */
.L_x_9:
[----:B------:R-:W-:Y:S05]  /*0ae0*/  BSYNC.RECONVERGENT B0 ;  /* 0x0000000000007941 */ /* 0x000fea0003800200 */
.L_x_8:
        /* <DEDUP_REMOVED lines=14> */
.L_x_11:
[----:B------:R-:W-:Y:S05]  /*0bd0*/  BSYNC.RECONVERGENT B0 ;  /* 0x0000000000007941 */ /* 0x000fea0003800200 */
.L_x_10:
        /* <DEDUP_REMOVED lines=15> */
.L_x_13:
[----:B------:R-:W-:Y:S05]  /*0cd0*/  BSYNC.RECONVERGENT B0 ;  /* 0x0000000000007941 */ /* 0x000fea0003800200 */
.L_x_12:
[----:B------:R-:W-:Y:S01]  /*0ce0*/  STG.E desc[UR4][R10.64+0x18], R5 ;  /* 0x000018050a007986 */ /* 0x000fe2000c101904 */
[----:B------:R-:W-:Y:S05]  /*0cf0*/  EXIT ;  /* 0x000000000000794d */ /* 0x000fea0003800000 */
        .weak           $__internal_0_$__cuda_sm3x_div_rn_noftz_f32_slowpath
        .type           $__internal_0_$__cuda_sm3x_div_rn_noftz_f32_slowpath,@function
        .size           $__internal_0_$__cuda_sm3x_div_rn_noftz_f32_slowpath,(.L_x_26 - $__internal_0_$__cuda_sm3x_div_rn_noftz_f32_slowpath)
$__internal_0_$__cuda_sm3x_div_rn_noftz_f32_slowpath:
[----:B------:R-:W-:Y:S01]  /*0d00*/  SHF.R.U32.HI R14, RZ, 0x17, R8 ;  /* 0x00000017ff0e7819 */ /* 0x000fe20000011608 */
[----:B------:R-:W-:Y:S01]  /*0d10*/  BSSY.RECONVERGENT B1, `(.L_x_14) ;  /* 0x0000062000017945 */ /* 0x000fe20003800200 */
[----:B------:R-:W-:Y:S02]  /*0d20*/  SHF.R.U32.HI R13, RZ, 0x17, R3 ;  /* 0x00000017ff0d7819 */ /* 0x000fe40000011603 */
[----:B------:R-:W-:Y:S02]  /*0d30*/  LOP3.LUT R14, R14, 0xff, RZ, 0xc0, !PT ;  /* 0x000000ff0e0e7812 */ /* 0x000fe400078ec0ff */
[----:B------:R-:W-:Y:S02]  /*0d40*/  LOP3.LUT R17, R13, 0xff, RZ, 0xc0, !PT ;  /* 0x000000ff0d117812 */ /* 0x000fe400078ec0ff */
[----:B------:R-:W-:Y:S02]  /*0d50*/  IADD3 R16, PT, PT, R14, -0x1, RZ ;  /* 0xffffffff0e107810 */ /* 0x000fe40007ffe0ff */
[----:B------:R-:W-:-:S02]  /*0d60*/  IADD3 R15, PT, PT, R17, -0x1, RZ ;  /* 0xffffffff110f7810 */ /* 0x000fc40007ffe0ff */
[----:B------:R-:W-:-:S04]  /*0d70*/  ISETP.GT.U32.AND P0, PT, R16, 0xfd, PT ;  /* 0x000000fd1000780c */ /* 0x000fc80003f04070 */
[----:B------:R-:W-:-:S13]  /*0d80*/  ISETP.GT.U32.OR P0, PT, R15, 0xfd, P0 ;  /* 0x000000fd0f00780c */ /* 0x000fda0000704470 */
[----:B------:R-:W-:Y:S01]  /*0d90*/  @!P0 MOV R13, RZ ;  /* 0x000000ff000d8202 */ /* 0x000fe20000000f00 */
[----:B------:R-:W-:Y:S06]  /*0da0*/  @!P0 BRA `(.L_x_15) ;  /* 0x00000000005c8947 */ /* 0x000fec0003800000 */
[----:B------:R-:W-:Y:S02]  /*0db0*/  FSETP.GTU.FTZ.AND P0, PT, |R3|, +INF , PT ;  /* 0x7f8000000300780b */ /* 0x000fe40003f1c200 */
[----:B------:R-:W-:-:S04]  /*0dc0*/  FSETP.GTU.FTZ.AND P1, PT, |R8|, +INF , PT ;  /* 0x7f8000000800780b */ /* 0x000fc80003f3c200 */
[----:B------:R-:W-:-:S13]  /*0dd0*/  PLOP3.LUT P0, PT, P0, P1, PT, 0xf8, 0x8f ;  /* 0x00000000008f781c */ /* 0x000fda0000703f70 */
[----:B------:R-:W-:Y:S05]  /*0de0*/  @P0 BRA `(.L_x_16) ;  /* 0x00000004004c0947 */ /* 0x000fea0003800000 */
[----:B------:R-:W-:-:S13]  /*0df0*/  LOP3.LUT P0, RZ, R8, 0x7fffffff, R3, 0xc8, !PT ;  /* 0x7fffffff08ff7812 */ /* 0x000fda000780c803 */
[----:B------:R-:W-:Y:S05]  /*0e00*/  @!P0 BRA `(.L_x_17) ;  /* 0x00000004003c8947 */ /* 0x000fea0003800000 */
[C---:B------:R-:W-:Y:S02]  /*0e10*/  FSETP.NEU.FTZ.AND P2, PT, |R3|.reuse, +INF , PT ;  /* 0x7f8000000300780b */ /* 0x040fe40003f5d200 */
[----:B------:R-:W-:Y:S02]  /*0e20*/  FSETP.NEU.FTZ.AND P1, PT, |R8|, +INF , PT ;  /* 0x7f8000000800780b */ /* 0x000fe40003f3d200 */
[----:B------:R-:W-:-:S11]  /*0e30*/  FSETP.NEU.FTZ.AND P0, PT, |R3|, +INF , PT ;  /* 0x7f8000000300780b */ /* 0x000fd60003f1d200 */
[----:B------:R-:W-:Y:S05]  /*0e40*/  @!P1 BRA !P2, `(.L_x_17) ;  /* 0x00000004002c9947 */ /* 0x000fea0005000000 */
[----:B------:R-:W-:-:S04]  /*0e50*/  LOP3.LUT P2, RZ, R3, 0x7fffffff, RZ, 0xc0, !PT ;  /* 0x7fffffff03ff7812 */ /* 0x000fc8000784c0ff */
[----:B------:R-:W-:-:S13]  /*0e60*/  PLOP3.LUT P1, PT, P1, P2, PT, 0x2f, 0xf2 ;  /* 0x0000000000f2781c */ /* 0x000fda0000f24577 */
[----:B------:R-:W-:Y:S05]  /*0e70*/  @P1 BRA `(.L_x_18) ;  /* 0x0000000400181947 */ /* 0x000fea0003800000 */
[----:B------:R-:W-:-:S04]  /*0e80*/  LOP3.LUT P1, RZ, R8, 0x7fffffff, RZ, 0xc0, !PT ;  /* 0x7fffffff08ff7812 */ /* 0x000fc8000782c0ff */
[----:B------:R-:W-:-:S13]  /*0e90*/  PLOP3.LUT P0, PT, P0, P1, PT, 0x2f, 0xf2 ;  /* 0x0000000000f2781c */ /* 0x000fda0000702577 */
[----:B------:R-:W-:Y:S05]  /*0ea0*/  @P0 BRA `(.L_x_19) ;  /* 0x0000000400000947 */ /* 0x000fea0003800000 */
[----:B------:R-:W-:Y:S02]  /*0eb0*/  ISETP.GE.AND P0, PT, R15, RZ, PT ;  /* 0x000000ff0f00720c */ /* 0x000fe40003f06270 */
[----:B------:R-:W-:-:S11]  /*0ec0*/  ISETP.GE.AND P1, PT, R16, RZ, PT ;  /* 0x000000ff1000720c */ /* 0x000fd60003f26270 */
[----:B------:R-:W-:Y:S01]  /*0ed0*/  @P0 MOV R13, RZ ;  /* 0x000000ff000d0202 */ /* 0x000fe20000000f00 */
[----:B------:R-:W-:Y:S01]  /*0ee0*/  @!P0 FFMA R3, R3, 1.84467440737095516160e+19, RZ ;  /* 0x5f80000003038823 */ /* 0x000fe200000000ff */
[----:B------:R-:W-:Y:S01]  /*0ef0*/  @!P0 MOV R13, 0xffffffc0 ;  /* 0xffffffc0000d8802 */ /* 0x000fe20000000f00 */
[----:B------:R-:W-:-:S03]  /*0f00*/  @!P1 FFMA R8, R8, 1.84467440737095516160e+19, RZ ;  /* 0x5f80000008089823 */ /* 0x000fc600000000ff */
[----:B------:R-:W-:-:S07]  /*0f10*/  @!P1 IADD3 R13, PT, PT, R13, 0x40, RZ ;  /* 0x000000400d0d9810 */ /* 0x000fce0007ffe0ff */
.L_x_15:
[----:B------:R-:W-:Y:S01]  /*0f20*/  LEA R15, R14, 0xc0800000, 0x17 ;  /* 0xc08000000e0f7811 */ /* 0x000fe200078eb8ff */
[----:B------:R-:W-:Y:S03]  /*0f30*/  BSSY.RECONVERGENT B2, `(.L_x_20) ;  /* 0x0000036000027945 */ /* 0x000fe60003800200 */
[----:B------:R-:W-:Y:S02]  /*0f40*/  IADD3 R16, PT, PT, -R15, R8, RZ ;  /* 0x000000080f107210 */ /* 0x000fe40007ffe1ff */
[----:B------:R-:W-:Y:S02]  /*0f50*/  IADD3 R15, PT, PT, R17, -0x7f, RZ ;  /* 0xffffff81110f7810 */ /* 0x000fe40007ffe0ff */
[----:B------:R0:W1:Y:S01]  /*0f60*/  MUFU.RCP R8, R16 ;  /* 0x0000001000087308 */ /* 0x0000620000001000 */
[----:B------:R-:W-:Y:S02]  /*0f70*/  FADD.FTZ R18, -R16, -RZ ;  /* 0x800000ff10127221 */ /* 0x000fe40000010100 */
[C---:B------:R-:W-:Y:S01]  /*0f80*/  IMAD R3, R15.reuse, -0x800000, R3 ;  /* 0xff8000000f037824 */ /* 0x040fe200078e0203 */
[----:B0-----:R-:W-:-:S04]  /*0f90*/  IADD3 R16, PT, PT, R15, 0x7f, -R14 ;  /* 0x0000007f0f107810 */ /* 0x001fc80007ffe80e */
[----:B------:R-:W-:Y:S01]  /*0fa0*/  IADD3 R16, PT, PT, R16, R13, RZ ;  /* 0x0000000d10107210 */ /* 0x000fe20007ffe0ff */
[----:B-1----:R-:W-:-:S04]  /*0fb0*/  FFMA R17, R8, R18, 1 ;  /* 0x3f80000008117423 */ /* 0x002fc80000000012 */
[----:B------:R-:W-:-:S04]  /*0fc0*/  FFMA R8, R8, R17, R8 ;  /* 0x0000001108087223 */ /* 0x000fc80000000008 */
[----:B------:R-:W-:-:S04]  /*0fd0*/  FFMA R17, R3, R8, RZ ;  /* 0x0000000803117223 */ /* 0x000fc800000000ff */
[----:B------:R-:W-:-:S04]  /*0fe0*/  FFMA R19, R18, R17, R3 ;  /* 0x0000001112137223 */ /* 0x000fc80000000003 */
[----:B------:R-:W-:-:S04]  /*0ff0*/  FFMA R19, R8, R19, R17 ;  /* 0x0000001308137223 */ /* 0x000fc80000000011 */
[----:B------:R-:W-:-:S04]  /*1000*/  FFMA R18, R18, R19, R3 ;  /* 0x0000001312127223 */ /* 0x000fc80000000003 */
[----:B------:R-:W-:-:S05]  /*1010*/  FFMA R3, R8, R18, R19 ;  /* 0x0000001208037223 */ /* 0x000fca0000000013 */
[----:B------:R-:W-:-:S04]  /*1020*/  SHF.R.U32.HI R14, RZ, 0x17, R3 ;  /* 0x00000017ff0e7819 */ /* 0x000fc80000011603 */
[----:B------:R-:W-:-:S04]  /*1030*/  LOP3.LUT R14, R14, 0xff, RZ, 0xc0, !PT ;  /* 0x000000ff0e0e7812 */ /* 0x000fc800078ec0ff */
[----:B------:R-:W-:-:S04]  /*1040*/  IADD3 R17, PT, PT, R14, R16, RZ ;  /* 0x000000100e117210 */ /* 0x000fc80007ffe0ff */
[----:B------:R-:W-:-:S04]  /*1050*/  IADD3 R13, PT, PT, R17, -0x1, RZ ;  /* 0xffffffff110d7810 */ /* 0x000fc80007ffe0ff */
[----:B------:R-:W-:-:S13]  /*1060*/  ISETP.GE.U32.AND P0, PT, R13, 0xfe, PT ;  /* 0x000000fe0d00780c */ /* 0x000fda0003f06070 */
[----:B------:R-:W-:Y:S05]  /*1070*/  @!P0 BRA `(.L_x_21) ;  /* 0x0000000000808947 */ /* 0x000fea0003800000 */
[----:B------:R-:W-:-:S13]  /*1080*/  ISETP.GT.AND P0, PT, R17, 0xfe, PT ;  /* 0x000000fe1100780c */ /* 0x000fda0003f04270 */
[----:B------:R-:W-:Y:S05]  /*1090*/  @P0 BRA `(.L_x_22) ;  /* 0x00000000006c0947 */ /* 0x000fea0003800000 */
[----:B------:R-:W-:-:S13]  /*10a0*/  ISETP.GE.AND P0, PT, R17, 0x1, PT ;  /* 0x000000011100780c */ /* 0x000fda0003f06270 */
[----:B------:R-:W-:Y:S05]  /*10b0*/  @P0 BRA `(.L_x_23) ;  /* 0x0000000000740947 */ /* 0x000fea0003800000 */
[----:B------:R-:W-:Y:S02]  /*10c0*/  ISETP.GE.AND P0, PT, R17, -0x18, PT ;  /* 0xffffffe81100780c */ /* 0x000fe40003f06270 */
[----:B------:R-:W-:-:S11]  /*10d0*/  LOP3.LUT R3, R3, 0x80000000, RZ, 0xc0, !PT ;  /* 0x8000000003037812 */ /* 0x000fd600078ec0ff */
[----:B------:R-:W-:Y:S05]  /*10e0*/  @!P0 BRA `(.L_x_23) ;  /* 0x0000000000688947 */ /* 0x000fea0003800000 */
[CCC-:B------:R-:W-:Y:S01]  /*10f0*/  FFMA.RZ R13, R8.reuse, R18.reuse, R19.reuse ;  /* 0x00000012080d7223 */ /* 0x1c0fe2000000c013 */
[C---:B------:R-:W-:Y:S02]  /*1100*/  IADD3 R15, PT, PT, R17.reuse, 0x20, RZ ;  /* 0x00000020110f7810 */ /* 0x040fe40007ffe0ff */
[----:B------:R-:W-:Y:S02]  /*1110*/  ISETP.NE.AND P2, PT, R17, RZ, PT ;  /* 0x000000ff1100720c */ /* 0x000fe40003f45270 */
[----:B------:R-:W-:Y:S01]  /*1120*/  LOP3.LUT R14, R13, 0x7fffff, RZ, 0xc0, !PT ;  /* 0x007fffff0d0e7812 */ /* 0x000fe200078ec0ff */
[CCC-:B------:R-:W-:Y:S01]  /*1130*/  FFMA.RP R13, R8.reuse, R18.reuse, R19.reuse ;  /* 0x00000012080d7223 */ /* 0x1c0fe20000008013 */
[----:B------:R-:W-:Y:S01]  /*1140*/  FFMA.RM R8, R8, R18, R19 ;  /* 0x0000001208087223 */ /* 0x000fe20000004013 */
[----:B------:R-:W-:Y:S02]  /*1150*/  ISETP.NE.AND P1, PT, R17, RZ, PT ;  /* 0x000000ff1100720c */ /* 0x000fe40003f25270 */
[----:B------:R-:W-:-:S02]  /*1160*/  LOP3.LUT R14, R14, 0x800000, RZ, 0xfc, !PT ;  /* 0x008000000e0e7812 */ /* 0x000fc400078efcff */
[----:B------:R-:W-:Y:S02]  /*1170*/  IADD3 R16, PT, PT, -R17, RZ, RZ ;  /* 0x000000ff11107210 */ /* 0x000fe40007ffe1ff */
[----:B------:R-:W-:Y:S02]  /*1180*/  SHF.L.U32 R15, R14, R15, RZ ;  /* 0x0000000f0e0f7219 */ /* 0x000fe400000006ff */
[----:B------:R-:W-:Y:S02]  /*1190*/  FSETP.NEU.FTZ.AND P0, PT, R13, R8, PT ;  /* 0x000000080d00720b */ /* 0x000fe40003f1d000 */
[----:B------:R-:W-:Y:S02]  /*11a0*/  SEL R13, R16, RZ, P2 ;  /* 0x000000ff100d7207 */ /* 0x000fe40001000000 */
[----:B------:R-:W-:Y:S02]  /*11b0*/  ISETP.NE.AND P1, PT, R15, RZ, P1 ;  /* 0x000000ff0f00720c */ /* 0x000fe40000f25270 */
[----:B------:R-:W-:-:S02]  /*11c0*/  SHF.R.U32.HI R13, RZ, R13, R14 ;  /* 0x0000000dff0d7219 */ /* 0x000fc4000001160e */
[----:B------:R-:W-:Y:S02]  /*11d0*/  PLOP3.LUT P0, PT, P0, P1, PT, 0xf8, 0x8f ;  /* 0x00000000008f781c */ /* 0x000fe40000703f70 */
[----:B------:R-:W-:Y:S02]  /*11e0*/  SHF.R.U32.HI R15, RZ, 0x1, R13 ;  /* 0x00000001ff0f7819 */ /* 0x000fe4000001160d */
[----:B------:R-:W-:-:S04]  /*11f0*/  SEL R8, RZ, 0x1, !P0 ;  /* 0x00000001ff087807 */ /* 0x000fc80004000000 */
[----:B------:R-:W-:-:S04]  /*1200*/  LOP3.LUT R8, R8, 0x1, R15, 0xf8, !PT ;  /* 0x0000000108087812 */ /* 0x000fc800078ef80f */
[----:B------:R-:W-:-:S04]  /*1210*/  LOP3.LUT R8, R8, R13, RZ, 0xc0, !PT ;  /* 0x0000000d08087212 */ /* 0x000fc800078ec0ff */
[----:B------:R-:W-:-:S04]  /*1220*/  IADD3 R8, PT, PT, R15, R8, RZ ;  /* 0x000000080f087210 */ /* 0x000fc80007ffe0ff */
[----:B------:R-:W-:Y:S01]  /*1230*/  LOP3.LUT R3, R8, R3, RZ, 0xfc, !PT ;  /* 0x0000000308037212 */ /* 0x000fe200078efcff */
[----:B------:R-:W-:Y:S06]  /*1240*/  BRA `(.L_x_23) ;  /* 0x0000000000107947 */ /* 0x000fec0003800000 */
.L_x_22:
[----:B------:R-:W-:-:S04]  /*1250*/  LOP3.LUT R3, R3, 0x80000000, RZ, 0xc0, !PT ;  /* 0x8000000003037812 */ /* 0x000fc800078ec0ff */
[----:B------:R-:W-:Y:S01]  /*1260*/  LOP3.LUT R3, R3, 0x7f800000, RZ, 0xfc, !PT ;  /* 0x7f80000003037812 */ /* 0x000fe200078efcff */
[----:B------:R-:W-:Y:S06]  /*1270*/  BRA `(.L_x_23) ;  /* 0x0000000000047947 */ /* 0x000fec0003800000 */
.L_x_21:
[----:B------:R-:W-:-:S07]  /*1280*/  LEA R3, R16, R3, 0x17 ;  /* 0x0000000310037211 */ /* 0x000fce00078eb8ff */
.L_x_23:
[----:B------:R-:W-:Y:S05]  /*1290*/  BSYNC.RECONVERGENT B2 ;  /* 0x0000000000027941 */ /* 0x000fea0003800200 */
.L_x_20:
[----:B------:R-:W-:Y:S05]  /*12a0*/  BRA `(.L_x_24) ;  /* 0x0000000000207947 */ /* 0x000fea0003800000 */
.L_x_19:
[----:B------:R-:W-:-:S04]  /*12b0*/  LOP3.LUT R3, R8, 0x80000000, R3, 0x48, !PT ;  /* 0x8000000008037812 */ /* 0x000fc800078e4803 */
[----:B------:R-:W-:Y:S01]  /*12c0*/  LOP3.LUT R3, R3, 0x7f800000, RZ, 0xfc, !PT ;  /* 0x7f80000003037812 */ /* 0x000fe200078efcff */
[----:B------:R-:W-:Y:S06]  /*12d0*/  BRA `(.L_x_24) ;  /* 0x0000000000147947 */ /* 0x000fec0003800000 */
.L_x_18:
[----:B------:R-:W-:Y:S01]  /*12e0*/  LOP3.LUT R3, R8, 0x80000000, R3, 0x48, !PT ;  /* 0x8000000008037812 */ /* 0x000fe200078e4803 */
[----:B------:R-:W-:Y:S06]  /*12f0*/  BRA `(.L_x_24) ;  /* 0x00000000000c7947 */ /* 0x000fec0003800000 */
.L_x_17:
[----:B------:R-:W0:Y:S01]  /*1300*/  MUFU.RSQ R3, -QNAN ;  /* 0xffc0000000037908 */ /* 0x000e220000001400 */
[----:B------:R-:W-:Y:S05]  /*1310*/  BRA `(.L_x_24) ;  /* 0x0000000000047947 */ /* 0x000fea0003800000 */
.L_x_16:
[----:B------:R-:W-:-:S07]  /*1320*/  FADD.FTZ R3, R3, R8 ;  /* 0x0000000803037221 */ /* 0x000fce0000010000 */
.L_x_24:
[----:B------:R-:W-:Y:S05]  /*1330*/  BSYNC.RECONVERGENT B1 ;  /* 0x0000000000017941 */ /* 0x000fea0003800200 */
.L_x_14:
[----:B------:R-:W-:-:S04]  /*1340*/  HFMA2 R13, -RZ, RZ, 0, 0 ;  /* 0x00000000ff0d7431 */ /* 0x000fc800000001ff */
[----:B0-----:R-:W-:Y:S05]  /*1350*/  RET.REL.NODEC R12 `(_Z7softmaxPfS_) ;  /* 0xffffffec0c287950 */ /* 0x001fea0003c3ffff */
.L_x_25:
[----:B------:R-:W-:-:S00]  /*1360*/  BRA `(.L_x_25) ;  /* 0xfffffffc00fc7947 */ /* 0x000fc0000383ffff */
[----:B------:R-:W-:-:S00]  /*1370*/  NOP ;  /* 0x0000000000007918 */ /* 0x000fc00000000000 */
        /* <DEDUP_REMOVED lines=8> */
.L_x_26:


//--------------------- .nv.shared.reserved.0     --------------------------
	.section	.nv.shared.reserved.0,"aw",@nobits
	.weak		__nv_reservedSMEM_offset_0_alias
	.size		__nv_reservedSMEM_offset_0_alias, 0, 64
	.other		__nv_reservedSMEM_offset_0_alias,@"STO_CUDA_RESERVED_SHARED STV_DEFAULT"
__nv_reservedSMEM_offset_0_alias:
	.zero		0
	.zero		64


//--------------------- .nv.constant0._Z7softmaxPfS_ --------------------------
	.section	.nv.constant0._Z7softmaxPfS_,"a",@progbits
	.sectionflags	@""
	.align	4
.nv.constant0._Z7softmaxPfS_:
	.zero		912


//--------------------- SYMBOLS --------------------------

	.type		.nv.reservedSmem.offset0,@object
	.size		.nv.reservedSmem.offset0,0x4
